	.headerflags	@"EF_CUDA_TEXMODE_UNIFIED EF_CUDA_64BIT_ADDRESS EF_CUDA_ACCELERATORS EF_CUDA_SM90 EF_CUDA_VIRTUAL_SM(EF_CUDA_SM90)"
	.elftype	@"ET_EXEC"


//--------------------- .nv.info                  --------------------------
	.section	.nv.info,"",@"SHT_CUDA_INFO"
	.align	4


	//----- nvinfo : EIATTR_REGCOUNT
	.align		4
        /*0000*/ 	.byte	0x04, 0x2f
        /*0002*/ 	.short	(.L_1 - .L_0)
	.align		4
.L_0:
        /*0004*/ 	.word	index@(triton_poi_fused_add_convolution_mul_0)
        /*0008*/ 	.word	0x00000016


	//----- nvinfo : EIATTR_MIN_STACK_SIZE
	.align		4
.L_1:
        /*000c*/ 	.byte	0x04, 0x12
        /*000e*/ 	.short	(.L_3 - .L_2)
	.align		4
.L_2:
        /*0010*/ 	.word	index@(triton_poi_fused_add_convolution_mul_0)
        /*0014*/ 	.word	0x00000000


	//----- nvinfo : EIATTR_FRAME_SIZE
	.align		4
.L_3:
        /*0018*/ 	.byte	0x04, 0x11
        /*001a*/ 	.short	(.L_5 - .L_4)
	.align		4
.L_4:
        /*001c*/ 	.word	index@(triton_poi_fused_add_convolution_mul_0)
        /*0020*/ 	.word	0x00000000


	//----- nvinfo : EIATTR_MIN_STACK_SIZE
	.align		4
.L_5:
        /*0024*/ 	.byte	0x04, 0x12
        /*0026*/ 	.short	(.L_7 - .L_6)
	.align		4
.L_6:
        /*0028*/ 	.word	index@(triton_poi_fused_add_convolution_mul_0)
        /*002c*/ 	.word	0x00000000
.L_7:


//--------------------- .nv.info.triton_poi_fused_add_convolution_mul_0 --------------------------
	.section	.nv.info.triton_poi_fused_add_convolution_mul_0,"",@"SHT_CUDA_INFO"
	.sectionflags	@""
	.align	4


	//----- nvinfo : EIATTR_CUDA_API_VERSION
	.align		4
        /*0000*/ 	.byte	0x04, 0x37
        /*0002*/ 	.short	(.L_9 - .L_8)
.L_8:
        /*0004*/ 	.word	0x0000007c


	//----- nvinfo : EIATTR_KPARAM_INFO
	.align		4
.L_9:
        /*0008*/ 	.byte	0x04, 0x17
        /*000a*/ 	.short	(.L_11 - .L_10)
.L_10:
        /*000c*/ 	.word	0x00000000
        /*0010*/ 	.short	0x0005
        /*0012*/ 	.short	0x0028
        /*0014*/ 	.byte	0x00, 0xf0, 0x11, 0x00


	//----- nvinfo : EIATTR_KPARAM_INFO
	.align		4
.L_11:
        /*0018*/ 	.byte	0x04, 0x17
        /*001a*/ 	.short	(.L_13 - .L_12)
.L_12:
        /*001c*/ 	.word	0x00000000
        /*0020*/ 	.short	0x0004
        /*0022*/ 	.short	0x0020
        /*0024*/ 	.byte	0x00, 0xf4, 0x21, 0x00


	//----- nvinfo : EIATTR_KPARAM_INFO
	.align		4
.L_13:
        /*0028*/ 	.byte	0x04, 0x17
        /*002a*/ 	.short	(.L_15 - .L_14)
.L_14:
        /*002c*/ 	.word	0x00000000
        /*0030*/ 	.short	0x0003
        /*0032*/ 	.short	0x0018
        /*0034*/ 	.byte	0x00, 0xf4, 0x21, 0x00


	//----- nvinfo : EIATTR_KPARAM_INFO
	.align		4
.L_15:
        /*0038*/ 	.byte	0x04, 0x17
        /*003a*/ 	.short	(.L_17 - .L_16)
.L_16:
        /*003c*/ 	.word	0x00000000
        /*0040*/ 	.short	0x0002
        /*0042*/ 	.short	0x0010
        /*0044*/ 	.byte	0x00, 0xf4, 0x21, 0x00


	//----- nvinfo : EIATTR_KPARAM_INFO
	.align		4
.L_17:
        /*0048*/ 	.byte	0x04, 0x17
        /*004a*/ 	.short	(.L_19 - .L_18)
.L_18:
        /*004c*/ 	.word	0x00000000
        /*0050*/ 	.short	0x0001
        /*0052*/ 	.short	0x0008
        /*0054*/ 	.byte	0x00, 0xf4, 0x21, 0x00


	//----- nvinfo : EIATTR_KPARAM_INFO
	.align		4
.L_19:
        /*0058*/ 	.byte	0x04, 0x17
        /*005a*/ 	.short	(.L_21 - .L_20)
.L_20:
        /*005c*/ 	.word	0x00000000
        /*0060*/ 	.short	0x0000
        /*0062*/ 	.short	0x0000
        /*0064*/ 	.byte	0x00, 0xf4, 0x21, 0x00


	//----- nvinfo : EIATTR_SPARSE_MMA_MASK
	.align		4
.L_21:
        /*0068*/ 	.byte	0x03, 0x50
        /*006a*/ 	.short	0x0000


	//----- nvinfo : EIATTR_MAXREG_COUNT
	.align		4
        /*006c*/ 	.byte	0x03, 0x1b
        /*006e*/ 	.short	0x00ff


	//----- nvinfo : EIATTR_EXIT_INSTR_OFFSETS
	.align		4
        /*0070*/ 	.byte	0x04, 0x1c
        /*0072*/ 	.short	(.L_23 - .L_22)


	//   ....[0]....
.L_22:
        /*0074*/ 	.word	0x00000230


	//   ....[1]....
        /*0078*/ 	.word	0x00000250


	//----- nvinfo : EIATTR_REQNTID
	.align		4
.L_23:
        /*007c*/ 	.byte	0x04, 0x10
        /*007e*/ 	.short	(.L_25 - .L_24)
.L_24:
        /*0080*/ 	.word	0x00000020
        /*0084*/ 	.word	0x00000001
        /*0088*/ 	.word	0x00000001


	//----- nvinfo : EIATTR_CBANK_PARAM_SIZE
	.align		4
.L_25:
        /*008c*/ 	.byte	0x03, 0x19
        /*008e*/ 	.short	0x002c


	//----- nvinfo : EIATTR_PARAM_CBANK
	.align		4
        /*0090*/ 	.byte	0x04, 0x0a
        /*0092*/ 	.short	(.L_27 - .L_26)
	.align		4
.L_26:
        /*0094*/ 	.word	index@(.nv.constant0.triton_poi_fused_add_convolution_mul_0)
        /*0098*/ 	.short	0x0210
        /*009a*/ 	.short	0x002c


	//----- nvinfo : EIATTR_SW_WAR
	.align		4
.L_27:
        /*009c*/ 	.byte	0x04, 0x36
        /*009e*/ 	.short	(.L_29 - .L_28)
.L_28:
        /*00a0*/ 	.word	0x00000008
.L_29:


//--------------------- .nv.callgraph             --------------------------
	.section	.nv.callgraph,"",@"SHT_CUDA_CALLGRAPH"
	.align	4
	.sectionentsize	8
	.align		4
        /*0000*/ 	.word	0x00000000
	.align		4
        /*0004*/ 	.word	0xffffffff
	.align		4
        /*0008*/ 	.word	0x00000000
	.align		4
        /*000c*/ 	.word	0xfffffffe
	.align		4
        /*0010*/ 	.word	0x00000000
	.align		4
        /*0014*/ 	.word	0xfffffffd
	.align		4
        /*0018*/ 	.word	0x00000000
	.align		4
        /*001c*/ 	.word	0xfffffffc


//--------------------- .text.triton_poi_fused_add_convolution_mul_0 --------------------------
	.section	.text.triton_poi_fused_add_convolution_mul_0,"ax",@progbits
	.align	128
        .global         triton_poi_fused_add_convolution_mul_0
        .type           triton_poi_fused_add_convolution_mul_0,@function
        .size           triton_poi_fused_add_convolution_mul_0,(.L_x_1 - triton_poi_fused_add_convolution_mul_0)
        .other          triton_poi_fused_add_convolution_mul_0,@"STO_CUDA_ENTRY STV_DEFAULT"
triton_poi_fused_add_convolution_mul_0:
.text.triton_poi_fused_add_convolution_mul_0:
[----:B------:R-:W0:Y:S02]  /*0000*/  LDC R1, c[0x0][0x28] ;  /* 0x00000a00ff017b82 */ /* 0x000e240000000800 */
[----:B------:R-:W1:Y:S01]  /*0010*/  S2R R0, SR_TID.X ;  /* 0x0000000000007919 */ /* 0x000e620000002100 */
[----:B------:R-:W2:Y:S01]  /*0020*/  LDC.64 R4, c[0x0][0x218] ;  /* 0x00008600ff047b82 */ /* 0x000ea20000000a00 */
[----:B------:R-:W-:Y:S01]  /*0030*/  HFMA2.MMA R17, -RZ, RZ, 0, 0 ;  /* 0x00000000ff117435 */ /* 0x000fe200000001ff */
[----:B------:R-:W-:Y:S01]  /*0040*/  CS2R R14, SRZ ;  /* 0x00000000000e7805 */ /* 0x000fe2000001ff00 */
[----:B------:R-:W3:Y:S01]  /*0050*/  S2R R13, SR_CTAID.X ;  /* 0x00000000000d7919 */ /* 0x000ee20000002500 */
[----:B------:R-:W-:-:S04]  /*0060*/  ULDC.64 UR4, c[0x0][0x208] ;  /* 0x0000820000047ab9 */ /* 0x000fc80000000a00 */
[----:B------:R-:W4:Y:S08]  /*0070*/  LDC.64 R2, c[0x0][0x210] ;  /* 0x00008400ff027b82 */ /* 0x000f300000000a00 */
[----:B------:R-:W5:Y:S01]  /*0080*/  LDC.64 R8, c[0x0][0x228] ;  /* 0x00008a00ff087b82 */ /* 0x000f620000000a00 */
[----:B-1----:R-:W-:Y:S01]  /*0090*/  IMAD.SHL.U32 R0, R0, 0x2, RZ ;  /* 0x0000000200007824 */ /* 0x002fe200078e00ff */
[----:B---3--:R-:W-:-:S04]  /*00a0*/  SHF.R.S32.HI R6, RZ, 0x19, R13 ;  /* 0x00000019ff067819 */ /* 0x008fc8000001140d */
[----:B------:R-:W-:-:S05]  /*00b0*/  LOP3.LUT R0, R0, 0x3e, RZ, 0xc0, !PT ;  /* 0x0000003e00007812 */ /* 0x000fca00078ec0ff */
[----:B------:R-:W-:Y:S01]  /*00c0*/  IMAD R13, R13, 0x40, R0 ;  /* 0x000000400d0d7824 */ /* 0x000fe200078e0200 */
[----:B------:R-:W-:Y:S02]  /*00d0*/  SGXT R0, R6, 0x1 ;  /* 0x000000010600781a */ /* 0x000fe40000000200 */
[----:B------:R-:W1:Y:S01]  /*00e0*/  LDC.64 R6, c[0x0][0x220] ;  /* 0x00008800ff067b82 */ /* 0x000e620000000a00 */
[C---:B----4-:R-:W-:Y:S01]  /*00f0*/  IMAD.WIDE R2, R13.reuse, 0x4, R2 ;  /* 0x000000040d027825 */ /* 0x050fe200078e0202 */
[----:B------:R-:W-:Y:S02]  /*0100*/  LEA.HI R0, R0, R13, RZ, 0x4 ;  /* 0x0000000d00007211 */ /* 0x000fe400078f20ff */
[----:B------:R-:W-:Y:S02]  /*0110*/  ISETP.GE.AND P0, PT, R13, 0x40, PT ;  /* 0x000000400d00780c */ /* 0x000fe40003f06270 */
[----:B------:R-:W-:Y:S02]  /*0120*/  SHF.R.S32.HI R11, RZ, 0x4, R0 ;  /* 0x00000004ff0b7819 */ /* 0x000fe40000011400 */
[----:B------:R-:W-:-:S03]  /*0130*/  MOV R0, RZ ;  /* 0x000000ff00007202 */ /* 0x000fc60000000f00 */
[----:B--2---:R-:W-:Y:S01]  /*0140*/  IMAD.WIDE R4, R11, 0x4, R4 ;  /* 0x000000040b047825 */ /* 0x004fe200078e0204 */
[----:B------:R-:W-:Y:S01]  /*0150*/  CS2R R18, SRZ ;  /* 0x0000000000127805 */ /* 0x000fe2000001ff00 */
[----:B------:R-:W2:Y:S04]  /*0160*/  LDC.64 R10, c[0x0][0x230] ;  /* 0x00008c00ff0a7b82 */ /* 0x000ea80000000a00 */
[----:B------:R-:W3:Y:S01]  /*0170*/  @!P0 LDG.E.EL R17, desc[UR4][R4.64] ;  /* 0x0000000404118981 */ /* 0x000ee2000c2e1900 */
[----:B-----5:R-:W-:-:S03]  /*0180*/  IMAD.WIDE R8, R13, 0x4, R8 ;  /* 0x000000040d087825 */ /* 0x020fc600078e0208 */
[----:B------:R2:W4:Y:S04]  /*0190*/  @!P0 LDG.E.EL R0, desc[UR4][R4.64] ;  /* 0x0000000404008981 */ /* 0x000528000c2e1900 */
[----:B------:R-:W3:Y:S04]  /*01a0*/  @!P0 LDG.E.64 R14, desc[UR4][R2.64] ;  /* 0x00000004020e8981 */ /* 0x000ee8000c1e1b00 */
[----:B-1----:R-:W5:Y:S04]  /*01b0*/  LDG.E R7, desc[UR4][R6.64] ;  /* 0x0000000406077981 */ /* 0x002f68000c1e1900 */
[----:B------:R-:W5:Y:S01]  /*01c0*/  @!P0 LDG.E.64 R18, desc[UR4][R8.64] ;  /* 0x0000000408128981 */ /* 0x000f62000c1e1b00 */
[----:B--2---:R-:W-:-:S04]  /*01d0*/  IMAD.WIDE R4, R13, 0x4, R10 ;  /* 0x000000040d047825 */ /* 0x004fc800078e020a */
[----:B---3--:R-:W-:Y:S01]  /*01e0*/  FADD R14, R17, R14 ;  /* 0x0000000e110e7221 */ /* 0x008fe20000000000 */
[----:B----4-:R-:W-:-:S05]  /*01f0*/  FADD R15, R0, R15 ;  /* 0x0000000f000f7221 */ /* 0x010fca0000000000 */
[----:B------:R1:W-:Y:S01]  /*0200*/  @!P0 STG.E.64 desc[UR4][R2.64], R14 ;  /* 0x0000000e02008986 */ /* 0x0003e2000c101b04 */
[C---:B-----5:R-:W-:Y:S01]  /*0210*/  FFMA R18, R7.reuse, R14, R18 ;  /* 0x0000000e07127223 */ /* 0x060fe20000000012 */
[----:B------:R-:W-:Y:S01]  /*0220*/  FFMA R19, R7, R15, R19 ;  /* 0x0000000f07137223 */ /* 0x000fe20000000013 */
[----:B------:R-:W-:Y:S06]  /*0230*/  @P0 EXIT ;  /* 0x000000000000094d */ /* 0x000fec0003800000 */
[----:B------:R-:W-:Y:S01]  /*0240*/  STG.E.64 desc[UR4][R4.64], R18 ;  /* 0x0000001204007986 */ /* 0x000fe2000c101b04 */
[----:B------:R-:W-:Y:S05]  /*0250*/  EXIT ;  /* 0x000000000000794d */ /* 0x000fea0003800000 */
.L_x_0:
[----:B------:R-:W-:-:S00]  /*0260*/  BRA `(.L_x_0) ;  /* 0xfffffffc00fc7947 */ /* 0x000fc0000383ffff */
[----:B------:R-:W-:-:S00]  /*0270*/  NOP ;  /* 0x0000000000007918 */ /* 0x000fc00000000000 */
        /* <DEDUP_REMOVED lines=8> */
.L_x_1:


//--------------------- .nv.constant0.triton_poi_fused_add_convolution_mul_0 --------------------------
	.section	.nv.constant0.triton_poi_fused_add_convolution_mul_0,"a",@progbits
	.sectionflags	@""
	.align	4
.nv.constant0.triton_poi_fused_add_convolution_mul_0:
	.zero		572
